	.headerflags	@"EF_CUDA_TEXMODE_UNIFIED EF_CUDA_64BIT_ADDRESS EF_CUDA_ACCELERATORS EF_CUDA_SM90 EF_CUDA_VIRTUAL_SM(EF_CUDA_SM90)"
	.elftype	@"ET_EXEC"


//--------------------- .nv.info                  --------------------------
	.section	.nv.info,"",@"SHT_CUDA_INFO"
	.align	4


	//----- nvinfo : EIATTR_REGCOUNT
	.align		4
        /*0000*/ 	.byte	0x04, 0x2f
        /*0002*/ 	.short	(.L_1 - .L_0)
	.align		4
.L_0:
        /*0004*/ 	.word	index@(triton_poi_fused_3)
        /*0008*/ 	.word	0x00000020


	//----- nvinfo : EIATTR_MIN_STACK_SIZE
	.align		4
.L_1:
        /*000c*/ 	.byte	0x04, 0x12
        /*000e*/ 	.short	(.L_3 - .L_2)
	.align		4
.L_2:
        /*0010*/ 	.word	index@(triton_poi_fused_3)
        /*0014*/ 	.word	0x00000000


	//----- nvinfo : EIATTR_FRAME_SIZE
	.align		4
.L_3:
        /*0018*/ 	.byte	0x04, 0x11
        /*001a*/ 	.short	(.L_5 - .L_4)
	.align		4
.L_4:
        /*001c*/ 	.word	index@(triton_poi_fused_3)
        /*0020*/ 	.word	0x00000000


	//----- nvinfo : EIATTR_MIN_STACK_SIZE
	.align		4
.L_5:
        /*0024*/ 	.byte	0x04, 0x12
        /*0026*/ 	.short	(.L_7 - .L_6)
	.align		4
.L_6:
        /*0028*/ 	.word	index@(triton_poi_fused_3)
        /*002c*/ 	.word	0x00000000
.L_7:


//--------------------- .nv.info.triton_poi_fused_3 --------------------------
	.section	.nv.info.triton_poi_fused_3,"",@"SHT_CUDA_INFO"
	.sectionflags	@""
	.align	4


	//----- nvinfo : EIATTR_CUDA_API_VERSION
	.align		4
        /*0000*/ 	.byte	0x04, 0x37
        /*0002*/ 	.short	(.L_9 - .L_8)
.L_8:
        /*0004*/ 	.word	0x0000007c


	//----- nvinfo : EIATTR_KPARAM_INFO
	.align		4
.L_9:
        /*0008*/ 	.byte	0x04, 0x17
        /*000a*/ 	.short	(.L_11 - .L_10)
.L_10:
        /*000c*/ 	.word	0x00000000
        /*0010*/ 	.short	0x0003
        /*0012*/ 	.short	0x0014
        /*0014*/ 	.byte	0x00, 0xf0, 0x11, 0x00


	//----- nvinfo : EIATTR_KPARAM_INFO
	.align		4
.L_11:
        /*0018*/ 	.byte	0x04, 0x17
        /*001a*/ 	.short	(.L_13 - .L_12)
.L_12:
        /*001c*/ 	.word	0x00000000
        /*0020*/ 	.short	0x0002
        /*0022*/ 	.short	0x0010
        /*0024*/ 	.byte	0x00, 0xf0, 0x11, 0x00


	//----- nvinfo : EIATTR_KPARAM_INFO
	.align		4
.L_13:
        /*0028*/ 	.byte	0x04, 0x17
        /*002a*/ 	.short	(.L_15 - .L_14)
.L_14:
        /*002c*/ 	.word	0x00000000
        /*0030*/ 	.short	0x0001
        /*0032*/ 	.short	0x0008
        /*0034*/ 	.byte	0x00, 0xf4, 0x21, 0x00


	//----- nvinfo : EIATTR_KPARAM_INFO
	.align		4
.L_15:
        /*0038*/ 	.byte	0x04, 0x17
        /*003a*/ 	.short	(.L_17 - .L_16)
.L_16:
        /*003c*/ 	.word	0x00000000
        /*0040*/ 	.short	0x0000
        /*0042*/ 	.short	0x0000
        /*0044*/ 	.byte	0x00, 0xf4, 0x21, 0x00


	//----- nvinfo : EIATTR_SPARSE_MMA_MASK
	.align		4
.L_17:
        /*0048*/ 	.byte	0x03, 0x50
        /*004a*/ 	.short	0x0000


	//----- nvinfo : EIATTR_MAXREG_COUNT
	.align		4
        /*004c*/ 	.byte	0x03, 0x1b
        /*004e*/ 	.short	0x00ff


	//----- nvinfo : EIATTR_EXIT_INSTR_OFFSETS
	.align		4
        /*0050*/ 	.byte	0x04, 0x1c
        /*0052*/ 	.short	(.L_19 - .L_18)


	//   ....[0]....
.L_18:
        /*0054*/ 	.word	0x000005b0


	//   ....[1]....
        /*0058*/ 	.word	0x00000600


	//----- nvinfo : EIATTR_REQNTID
	.align		4
.L_19:
        /*005c*/ 	.byte	0x04, 0x10
        /*005e*/ 	.short	(.L_21 - .L_20)
.L_20:
        /*0060*/ 	.word	0x00000080
        /*0064*/ 	.word	0x00000001
        /*0068*/ 	.word	0x00000001


	//----- nvinfo : EIATTR_CBANK_PARAM_SIZE
	.align		4
.L_21:
        /*006c*/ 	.byte	0x03, 0x19
        /*006e*/ 	.short	0x0018


	//----- nvinfo : EIATTR_PARAM_CBANK
	.align		4
        /*0070*/ 	.byte	0x04, 0x0a
        /*0072*/ 	.short	(.L_23 - .L_22)
	.align		4
.L_22:
        /*0074*/ 	.word	index@(.nv.constant0.triton_poi_fused_3)
        /*0078*/ 	.short	0x0210
        /*007a*/ 	.short	0x0018


	//----- nvinfo : EIATTR_SW_WAR
	.align		4
.L_23:
        /*007c*/ 	.byte	0x04, 0x36
        /*007e*/ 	.short	(.L_25 - .L_24)
.L_24:
        /*0080*/ 	.word	0x00000008
.L_25:


//--------------------- .nv.callgraph             --------------------------
	.section	.nv.callgraph,"",@"SHT_CUDA_CALLGRAPH"
	.align	4
	.sectionentsize	8
	.align		4
        /*0000*/ 	.word	0x00000000
	.align		4
        /*0004*/ 	.word	0xffffffff
	.align		4
        /*0008*/ 	.word	0x00000000
	.align		4
        /*000c*/ 	.word	0xfffffffe
	.align		4
        /*0010*/ 	.word	0x00000000
	.align		4
        /*0014*/ 	.word	0xfffffffd
	.align		4
        /*0018*/ 	.word	0x00000000
	.align		4
        /*001c*/ 	.word	0xfffffffc


//--------------------- .text.triton_poi_fused_3  --------------------------
	.section	.text.triton_poi_fused_3,"ax",@progbits
	.sectionflags	@"SHF_BARRIERS=1"
	.align	128
        .global         triton_poi_fused_3
        .type           triton_poi_fused_3,@function
        .size           triton_poi_fused_3,(.L_x_1 - triton_poi_fused_3)
        .other          triton_poi_fused_3,@"STO_CUDA_ENTRY STV_DEFAULT"
triton_poi_fused_3:
.text.triton_poi_fused_3:
[----:B------:R-:W0:Y:S01]  /*0000*/  LDC R1, c[0x0][0x28] ;  /* 0x00000a00ff017b82 */ /* 0x000e220000000800 */
[----:B------:R-:W1:Y:S07]  /*0010*/  S2R R21, SR_TID.X ;  /* 0x0000000000157919 */ /* 0x000e6e0000002100 */
[----:B------:R-:W2:Y:S01]  /*0020*/  LDC.64 R18, c[0x0][0x210] ;  /* 0x00008400ff127b82 */ /* 0x000ea20000000a00 */
[----:B------:R-:W3:Y:S01]  /*0030*/  S2R R0, SR_CTAID.X ;  /* 0x0000000000007919 */ /* 0x000ee20000002500 */
[----:B------:R-:W4:Y:S01]  /*0040*/  S2R R16, SR_CTAID.Y ;  /* 0x0000000000107919 */ /* 0x000f220000002600 */
[----:B------:R-:W-:Y:S01]  /*0050*/  HFMA2.MMA R28, -RZ, RZ, 0, 0 ;  /* 0x00000000ff1c7435 */ /* 0x000fe200000001ff */
[----:B------:R-:W-:Y:S01]  /*0060*/  ULDC.64 UR6, c[0x0][0x208] ;  /* 0x0000820000067ab9 */ /* 0x000fe20000000a00 */
[----:B-1----:R-:W-:Y:S01]  /*0070*/  SHF.R.U32.HI R17, RZ, 0x4, R21 ;  /* 0x00000004ff117819 */ /* 0x002fe20000011615 */
[----:B---3--:R-:W-:-:S03]  /*0080*/  IMAD.SHL.U32 R0, R0, 0x10, RZ ;  /* 0x0000001000007824 */ /* 0x008fc600078e00ff */
[----:B------:R-:W-:Y:S01]  /*0090*/  SGXT.U32 R17, R17, 0x3 ;  /* 0x000000031111781a */ /* 0x000fe20000000000 */
[----:B----4-:R-:W-:Y:S01]  /*00a0*/  IMAD.SHL.U32 R16, R16, 0x40, RZ ;  /* 0x0000004010107824 */ /* 0x010fe200078e00ff */
[----:B------:R-:W-:-:S04]  /*00b0*/  LOP3.LUT R10, R0, 0xf, R21, 0xf8, !PT ;  /* 0x0000000f000a7812 */ /* 0x000fc800078ef815 */
[----:B------:R-:W-:Y:S02]  /*00c0*/  LOP3.LUT R2, R16, R17, RZ, 0xfc, !PT ;  /* 0x0000001110027212 */ /* 0x000fe400078efcff */
[----:B------:R-:W-:Y:S02]  /*00d0*/  LOP3.LUT R3, R16, 0x8, R17, 0xfe, !PT ;  /* 0x0000000810037812 */ /* 0x000fe400078efe11 */
[----:B------:R-:W-:Y:S01]  /*00e0*/  LOP3.LUT R4, R16, 0x10, R17, 0xfe, !PT ;  /* 0x0000001010047812 */ /* 0x000fe200078efe11 */
[--C-:B------:R-:W-:Y:S01]  /*00f0*/  IMAD R11, R2, 0x9, R10.reuse ;  /* 0x00000009020b7824 */ /* 0x100fe200078e020a */
        /* <DEDUP_REMOVED lines=10> */
[----:B------:R-:W-:Y:S01]  /*01a0*/  ISETP.GE.AND P0, PT, R10, 0x9, PT ;  /* 0x000000090a00780c */ /* 0x000fe20003f06270 */
[----:B------:R-:W-:-:S02]  /*01b0*/  IMAD R29, R8, 0x9, R10 ;  /* 0x00000009081d7824 */ /* 0x000fc400078e020a */
[----:B------:R-:W-:Y:S02]  /*01c0*/  IMAD R20, R9, 0x9, R10 ;  /* 0x0000000909147824 */ /* 0x000fe400078e020a */
[----:B--2---:R-:W-:-:S04]  /*01d0*/  IMAD.WIDE R2, R11, 0x4, R18 ;  /* 0x000000040b027825 */ /* 0x004fc800078e0212 */
[----:B------:R-:W-:-:S04]  /*01e0*/  IMAD.WIDE R4, R13, 0x4, R18 ;  /* 0x000000040d047825 */ /* 0x000fc800078e0212 */
[----:B------:R-:W-:-:S04]  /*01f0*/  IMAD.WIDE R6, R15, 0x4, R18 ;  /* 0x000000040f067825 */ /* 0x000fc800078e0212 */
[----:B------:R-:W-:Y:S01]  /*0200*/  IMAD.WIDE R8, R23, 0x4, R18 ;  /* 0x0000000417087825 */ /* 0x000fe200078e0212 */
[----:B------:R-:W-:-:S03]  /*0210*/  CS2R R22, SRZ ;  /* 0x0000000000167805 */ /* 0x000fc6000001ff00 */
[--C-:B------:R-:W-:Y:S01]  /*0220*/  IMAD.WIDE R10, R25, 0x4, R18.reuse ;  /* 0x00000004190a7825 */ /* 0x100fe200078e0212 */
[----:B------:R-:W-:Y:S02]  /*0230*/  CS2R R24, SRZ ;  /* 0x0000000000187805 */ /* 0x000fe4000001ff00 */
[----:B------:R1:W2:Y:S01]  /*0240*/  @!P0 LDG.E.EL R23, desc[UR6][R2.64] ;  /* 0x0000000602178981 */ /* 0x0002a2000c2e1900 */
[--C-:B------:R-:W-:Y:S01]  /*0250*/  IMAD.WIDE R12, R27, 0x4, R18.reuse ;  /* 0x000000041b0c7825 */ /* 0x100fe200078e0212 */
[----:B------:R-:W-:Y:S02]  /*0260*/  CS2R R26, SRZ ;  /* 0x00000000001a7805 */ /* 0x000fe4000001ff00 */
[----:B------:R-:W3:Y:S01]  /*0270*/  @!P0 LDG.E.EL R24, desc[UR6][R4.64] ;  /* 0x0000000604188981 */ /* 0x000ee2000c2e1900 */
[----:B------:R-:W-:-:S03]  /*0280*/  IMAD.WIDE R14, R29, 0x4, R18 ;  /* 0x000000041d0e7825 */ /* 0x000fc600078e0212 */
[----:B------:R4:W5:Y:S01]  /*0290*/  @!P0 LDG.E.EL R22, desc[UR6][R8.64] ;  /* 0x0000000608168981 */ /* 0x000962000c2e1900 */
[----:B------:R-:W-:-:S03]  /*02a0*/  IMAD.WIDE R18, R20, 0x4, R18 ;  /* 0x0000000414127825 */ /* 0x000fc600078e0212 */
[----:B------:R1:W5:Y:S01]  /*02b0*/  @!P0 LDG.E.EL R25, desc[UR6][R10.64] ;  /* 0x000000060a198981 */ /* 0x000362000c2e1900 */
[----:B------:R-:W-:-:S03]  /*02c0*/  IMAD.MOV.U32 R20, RZ, RZ, RZ ;  /* 0x000000ffff147224 */ /* 0x000fc600078e00ff */
[----:B------:R-:W5:Y:S04]  /*02d0*/  @!P0 LDG.E.EL R28, desc[UR6][R12.64] ;  /* 0x000000060c1c8981 */ /* 0x000f68000c2e1900 */
[----:B------:R-:W5:Y:S04]  /*02e0*/  @!P0 LDG.E.EL R20, desc[UR6][R6.64] ;  /* 0x0000000606148981 */ /* 0x000f68000c2e1900 */
[----:B------:R-:W5:Y:S04]  /*02f0*/  @!P0 LDG.E.EL R27, desc[UR6][R14.64] ;  /* 0x000000060e1b8981 */ /* 0x000f68000c2e1900 */
[----:B------:R-:W5:Y:S01]  /*0300*/  @!P0 LDG.E.EL R26, desc[UR6][R18.64] ;  /* 0x00000006121a8981 */ /* 0x000f62000c2e1900 */
[----:B------:R-:W4:Y:S01]  /*0310*/  S2UR UR5, SR_CgaCtaId ;  /* 0x00000000000579c3 */ /* 0x000f220000008800 */
[----:B-1----:R-:W-:Y:S01]  /*0320*/  IMAD.SHL.U32 R2, R21, 0x40, RZ ;  /* 0x0000004015027824 */ /* 0x002fe200078e00ff */
[----:B------:R-:W-:-:S04]  /*0330*/  UMOV UR4, 0x400 ;  /* 0x0000040000047882 */ /* 0x000fc80000000000 */
[----:B------:R-:W-:-:S04]  /*0340*/  LOP3.LUT R2, R2, 0x3c0, RZ, 0xc0, !PT ;  /* 0x000003c002027812 */ /* 0x000fc800078ec0ff */
[----:B------:R-:W-:Y:S01]  /*0350*/  LOP3.LUT R3, R2, R17, RZ, 0xfc, !PT ;  /* 0x0000001102037212 */ /* 0x000fe200078efcff */
[----:B0---4-:R-:W-:-:S06]  /*0360*/  UPRMT UR4, UR5, 0x654, UR4 ;  /* 0x0000065405047896 */ /* 0x011fcc0008000004 */
[----:B------:R-:W-:-:S05]  /*0370*/  LEA.HI R2, R2, UR4, RZ, 0x1e ;  /* 0x0000000402027c11 */ /* 0x000fca000f8ff0ff */
[----:B------:R-:W-:Y:S01]  /*0380*/  IMAD R29, R3, 0x4, R2 ;  /* 0x00000004031d7824 */ /* 0x000fe200078e0202 */
[C---:B------:R-:W-:Y:S02]  /*0390*/  LOP3.LUT R2, R21.reuse, 0x70, RZ, 0xc0, !PT ;  /* 0x0000007015027812 */ /* 0x040fe400078ec0ff */
[----:B------:R-:W-:-:S03]  /*03a0*/  SHF.L.U32 R21, R21, 0x2, RZ ;  /* 0x0000000215157819 */ /* 0x000fc600000006ff */
[----:B------:R-:W-:Y:S01]  /*03b0*/  VIADD R3, R2, UR4 ;  /* 0x0000000402037c36 */ /* 0x000fe20008000000 */
[----:B------:R-:W-:-:S05]  /*03c0*/  LOP3.LUT R8, R21, 0x1fc, RZ, 0xc0, !PT ;  /* 0x000001fc15087812 */ /* 0x000fca00078ec0ff */
[----:B------:R-:W-:Y:S01]  /*03d0*/  IMAD R4, R8, 0x4, R3 ;  /* 0x0000000408047824 */ /* 0x000fe200078e0203 */
[----:B------:R-:W-:Y:S01]  /*03e0*/  LOP3.LUT R16, R16, 0x3c, R21, 0xf8, !PT ;  /* 0x0000003c10107812 */ /* 0x000fe200078ef815 */
[----:B------:R-:W0:Y:S04]  /*03f0*/  LDC.64 R2, c[0x0][0x218] ;  /* 0x00008600ff027b82 */ /* 0x000e280000000a00 */
[----:B------:R-:W-:-:S05]  /*0400*/  IMAD.HI R9, R16, 0x2aaaaaab, RZ ;  /* 0x2aaaaaab10097827 */ /* 0x000fca00078e02ff */
[----:B------:R-:W-:-:S04]  /*0410*/  SHF.R.U32.HI R10, RZ, 0x1f, R9 ;  /* 0x0000001fff0a7819 */ /* 0x000fc80000011609 */
[----:B------:R-:W-:Y:S02]  /*0420*/  LEA.HI.SX32 R11, R9, R10, 0x1d ;  /* 0x0000000a090b7211 */ /* 0x000fe400078feaff */
[----:B------:R-:W-:Y:S02]  /*0430*/  LOP3.LUT R10, R8, 0x200, RZ, 0xfc, !PT ;  /* 0x00000200080a7812 */ /* 0x000fe400078efcff */
[----:B------:R-:W-:Y:S01]  /*0440*/  LOP3.LUT R9, R0, R17, RZ, 0xfc, !PT ;  /* 0x0000001100097212 */ /* 0x000fe200078efcff */
[C---:B------:R-:W-:Y:S01]  /*0450*/  IMAD R16, R11.reuse, -0x30, R16 ;  /* 0xffffffd00b107824 */ /* 0x040fe200078e0210 */
[----:B------:R-:W-:Y:S02]  /*0460*/  LOP3.LUT R0, R0, 0x8, R17, 0xfe, !PT ;  /* 0x0000000800007812 */ /* 0x000fe400078efe11 */
[----:B------:R-:W-:Y:S01]  /*0470*/  SHF.R.U32.HI R10, RZ, 0x2, R10 ;  /* 0x00000002ff0a7819 */ /* 0x000fe2000001160a */
[----:B------:R-:W-:Y:S01]  /*0480*/  IMAD R16, R11, 0x1b0, R16 ;  /* 0x000001b00b107824 */ /* 0x000fe200078e0210 */
[----:B------:R-:W-:-:S02]  /*0490*/  ISETP.GE.AND P1, PT, R9, 0x9, PT ;  /* 0x000000090900780c */ /* 0x000fc40003f26270 */
[----:B------:R-:W-:Y:S01]  /*04a0*/  ISETP.GE.AND P0, PT, R0, 0x9, PT ;  /* 0x000000090000780c */ /* 0x000fe20003f06270 */
[----:B------:R-:W-:Y:S01]  /*04b0*/  IMAD R11, R9, 0x30, R16 ;  /* 0x00000030090b7824 */ /* 0x000fe200078e0210 */
[----:B------:R-:W-:-:S04]  /*04c0*/  LOP3.LUT R10, R10, 0xf0, RZ, 0xc0, !PT ;  /* 0x000000f00a0a7812 */ /* 0x000fc800078ec0ff */
[----:B------:R-:W-:Y:S01]  /*04d0*/  IADD3 R9, R10, UR4, RZ ;  /* 0x000000040a097c10 */ /* 0x000fe2000fffe0ff */
[----:B0-----:R-:W-:-:S04]  /*04e0*/  IMAD.WIDE R10, R11, 0x4, R2 ;  /* 0x000000040b0a7825 */ /* 0x001fc800078e0202 */
[----:B------:R-:W-:Y:S01]  /*04f0*/  IMAD R9, R8, 0x4, R9 ;  /* 0x0000000408097824 */ /* 0x000fe200078e0209 */
[----:B--2---:R-:W-:Y:S04]  /*0500*/  STS [R29], R23 ;  /* 0x000000171d007388 */ /* 0x004fe80000000800 */
[----:B---3--:R-:W-:Y:S04]  /*0510*/  STS [R29+0x20], R24 ;  /* 0x000020181d007388 */ /* 0x008fe80000000800 */
[----:B-----5:R-:W-:Y:S04]  /*0520*/  STS [R29+0x60], R22 ;  /* 0x000060161d007388 */ /* 0x020fe80000000800 */
[----:B------:R-:W-:Y:S04]  /*0530*/  STS [R29+0x80], R25 ;  /* 0x000080191d007388 */ /* 0x000fe80000000800 */
[----:B------:R-:W-:Y:S04]  /*0540*/  STS [R29+0xa0], R28 ;  /* 0x0000a01c1d007388 */ /* 0x000fe80000000800 */
[----:B------:R-:W-:Y:S04]  /*0550*/  STS [R29+0x40], R20 ;  /* 0x000040141d007388 */ /* 0x000fe80000000800 */
[----:B------:R-:W-:Y:S04]  /*0560*/  STS [R29+0xc0], R27 ;  /* 0x0000c01b1d007388 */ /* 0x000fe80000000800 */
[----:B------:R-:W-:Y:S01]  /*0570*/  STS [R29+0xe0], R26 ;  /* 0x0000e01a1d007388 */ /* 0x000fe20000000800 */
[----:B------:R-:W-:Y:S06]  /*0580*/  BAR.SYNC.DEFER_BLOCKING 0x0 ;  /* 0x0000000000007b1d */ /* 0x000fec0000010000 */
[----:B------:R-:W0:Y:S04]  /*0590*/  LDS.128 R4, [R4] ;  /* 0x0000000004047984 */ /* 0x000e280000000c00 */
[----:B0-----:R0:W-:Y:S02]  /*05a0*/  @!P1 STG.E.128 desc[UR6][R10.64], R4 ;  /* 0x000000040a009986 */ /* 0x0011e4000c101d06 */
[----:B0-----:R-:W-:Y:S05]  /*05b0*/  @P0 EXIT ;  /* 0x000000000000094d */ /* 0x001fea0003800000 */
[----:B0-----:R-:W0:Y:S01]  /*05c0*/  LDS.128 R8, [R9+0x800] ;  /* 0x0008000009087984 */ /* 0x001e220000000c00 */
[----:B------:R-:W-:-:S04]  /*05d0*/  IMAD R5, R0, 0x30, R16 ;  /* 0x0000003000057824 */ /* 0x000fc800078e0210 */
[----:B------:R-:W-:-:S05]  /*05e0*/  IMAD.WIDE R2, R5, 0x4, R2 ;  /* 0x0000000405027825 */ /* 0x000fca00078e0202 */
[----:B0-----:R-:W-:Y:S01]  /*05f0*/  STG.E.128 desc[UR6][R2.64], R8 ;  /* 0x0000000802007986 */ /* 0x001fe2000c101d06 */
[----:B------:R-:W-:Y:S05]  /*0600*/  EXIT ;  /* 0x000000000000794d */ /* 0x000fea0003800000 */
.L_x_0:
[----:B------:R-:W-:-:S00]  /*0610*/  BRA `(.L_x_0) ;  /* 0xfffffffc00fc7947 */ /* 0x000fc0000383ffff */
[----:B------:R-:W-:-:S00]  /*0620*/  NOP ;  /* 0x0000000000007918 */ /* 0x000fc00000000000 */
        /* <DEDUP_REMOVED lines=13> */
.L_x_1:


//--------------------- .nv.shared.triton_poi_fused_3 --------------------------
	.section	.nv.shared.triton_poi_fused_3,"aw",@nobits
	.sectionflags	@""
	.align	16
	.zero		1024


//--------------------- .nv.constant0.triton_poi_fused_3 --------------------------
	.section	.nv.constant0.triton_poi_fused_3,"a",@progbits
	.sectionflags	@""
	.align	4
.nv.constant0.triton_poi_fused_3:
	.zero		552
